	.headerflags	@"EF_CUDA_TEXMODE_UNIFIED EF_CUDA_64BIT_ADDRESS EF_CUDA_ACCELERATORS EF_CUDA_SM90 EF_CUDA_VIRTUAL_SM(EF_CUDA_SM90)"
	.elftype	@"ET_EXEC"


//--------------------- .nv.info                  --------------------------
	.section	.nv.info,"",@"SHT_CUDA_INFO"
	.align	4


	//----- nvinfo : EIATTR_REGCOUNT
	.align		4
        /*0000*/ 	.byte	0x04, 0x2f
        /*0002*/ 	.short	(.L_1 - .L_0)
	.align		4
.L_0:
        /*0004*/ 	.word	index@(triton_poi_fused_add_div_relu_3)
        /*0008*/ 	.word	0x0000001e


	//----- nvinfo : EIATTR_MIN_STACK_SIZE
	.align		4
.L_1:
        /*000c*/ 	.byte	0x04, 0x12
        /*000e*/ 	.short	(.L_3 - .L_2)
	.align		4
.L_2:
        /*0010*/ 	.word	index@(triton_poi_fused_add_div_relu_3)
        /*0014*/ 	.word	0x00000000


	//----- nvinfo : EIATTR_FRAME_SIZE
	.align		4
.L_3:
        /*0018*/ 	.byte	0x04, 0x11
        /*001a*/ 	.short	(.L_5 - .L_4)
	.align		4
.L_4:
        /*001c*/ 	.word	index@(triton_poi_fused_add_div_relu_3)
        /*0020*/ 	.word	0x00000000


	//----- nvinfo : EIATTR_MIN_STACK_SIZE
	.align		4
.L_5:
        /*0024*/ 	.byte	0x04, 0x12
        /*0026*/ 	.short	(.L_7 - .L_6)
	.align		4
.L_6:
        /*0028*/ 	.word	index@(triton_poi_fused_add_div_relu_3)
        /*002c*/ 	.word	0x00000000
.L_7:


//--------------------- .nv.info.triton_poi_fused_add_div_relu_3 --------------------------
	.section	.nv.info.triton_poi_fused_add_div_relu_3,"",@"SHT_CUDA_INFO"
	.sectionflags	@""
	.align	4


	//----- nvinfo : EIATTR_CUDA_API_VERSION
	.align		4
        /*0000*/ 	.byte	0x04, 0x37
        /*0002*/ 	.short	(.L_9 - .L_8)
.L_8:
        /*0004*/ 	.word	0x0000007c


	//----- nvinfo : EIATTR_KPARAM_INFO
	.align		4
.L_9:
        /*0008*/ 	.byte	0x04, 0x17
        /*000a*/ 	.short	(.L_11 - .L_10)
.L_10:
        /*000c*/ 	.word	0x00000000
        /*0010*/ 	.short	0x0004
        /*0012*/ 	.short	0x001c
        /*0014*/ 	.byte	0x00, 0xf0, 0x11, 0x00


	//----- nvinfo : EIATTR_KPARAM_INFO
	.align		4
.L_11:
        /*0018*/ 	.byte	0x04, 0x17
        /*001a*/ 	.short	(.L_13 - .L_12)
.L_12:
        /*001c*/ 	.word	0x00000000
        /*0020*/ 	.short	0x0003
        /*0022*/ 	.short	0x0018
        /*0024*/ 	.byte	0x00, 0xf0, 0x11, 0x00


	//----- nvinfo : EIATTR_KPARAM_INFO
	.align		4
.L_13:
        /*0028*/ 	.byte	0x04, 0x17
        /*002a*/ 	.short	(.L_15 - .L_14)
.L_14:
        /*002c*/ 	.word	0x00000000
        /*0030*/ 	.short	0x0002
        /*0032*/ 	.short	0x0010
        /*0034*/ 	.byte	0x00, 0xf4, 0x21, 0x00


	//----- nvinfo : EIATTR_KPARAM_INFO
	.align		4
.L_15:
        /*0038*/ 	.byte	0x04, 0x17
        /*003a*/ 	.short	(.L_17 - .L_16)
.L_16:
        /*003c*/ 	.word	0x00000000
        /*0040*/ 	.short	0x0001
        /*0042*/ 	.short	0x0008
        /*0044*/ 	.byte	0x00, 0xf4, 0x21, 0x00


	//----- nvinfo : EIATTR_KPARAM_INFO
	.align		4
.L_17:
        /*0048*/ 	.byte	0x04, 0x17
        /*004a*/ 	.short	(.L_19 - .L_18)
.L_18:
        /*004c*/ 	.word	0x00000000
        /*0050*/ 	.short	0x0000
        /*0052*/ 	.short	0x0000
        /*0054*/ 	.byte	0x00, 0xf4, 0x21, 0x00


	//----- nvinfo : EIATTR_SPARSE_MMA_MASK
	.align		4
.L_19:
        /*0058*/ 	.byte	0x03, 0x50
        /*005a*/ 	.short	0x0000


	//----- nvinfo : EIATTR_MAXREG_COUNT
	.align		4
        /*005c*/ 	.byte	0x03, 0x1b
        /*005e*/ 	.short	0x00ff


	//----- nvinfo : EIATTR_EXIT_INSTR_OFFSETS
	.align		4
        /*0060*/ 	.byte	0x04, 0x1c
        /*0062*/ 	.short	(.L_21 - .L_20)


	//   ....[0]....
.L_20:
        /*0064*/ 	.word	0x00000c70


	//   ....[1]....
        /*0068*/ 	.word	0x00000c90


	//----- nvinfo : EIATTR_REQNTID
	.align		4
.L_21:
        /*006c*/ 	.byte	0x04, 0x10
        /*006e*/ 	.short	(.L_23 - .L_22)
.L_22:
        /*0070*/ 	.word	0x00000080
        /*0074*/ 	.word	0x00000001
        /*0078*/ 	.word	0x00000001


	//----- nvinfo : EIATTR_CBANK_PARAM_SIZE
	.align		4
.L_23:
        /*007c*/ 	.byte	0x03, 0x19
        /*007e*/ 	.short	0x0020


	//----- nvinfo : EIATTR_PARAM_CBANK
	.align		4
        /*0080*/ 	.byte	0x04, 0x0a
        /*0082*/ 	.short	(.L_25 - .L_24)
	.align		4
.L_24:
        /*0084*/ 	.word	index@(.nv.constant0.triton_poi_fused_add_div_relu_3)
        /*0088*/ 	.short	0x0210
        /*008a*/ 	.short	0x0020


	//----- nvinfo : EIATTR_SW_WAR
	.align		4
.L_25:
        /*008c*/ 	.byte	0x04, 0x36
        /*008e*/ 	.short	(.L_27 - .L_26)
.L_26:
        /*0090*/ 	.word	0x00000008
.L_27:


//--------------------- .nv.callgraph             --------------------------
	.section	.nv.callgraph,"",@"SHT_CUDA_CALLGRAPH"
	.align	4
	.sectionentsize	8
	.align		4
        /*0000*/ 	.word	0x00000000
	.align		4
        /*0004*/ 	.word	0xffffffff
	.align		4
        /*0008*/ 	.word	0x00000000
	.align		4
        /*000c*/ 	.word	0xfffffffe
	.align		4
        /*0010*/ 	.word	0x00000000
	.align		4
        /*0014*/ 	.word	0xfffffffd
	.align		4
        /*0018*/ 	.word	0x00000000
	.align		4
        /*001c*/ 	.word	0xfffffffc


//--------------------- .text.triton_poi_fused_add_div_relu_3 --------------------------
	.section	.text.triton_poi_fused_add_div_relu_3,"ax",@progbits
	.sectionflags	@"SHF_BARRIERS=1"
	.align	128
        .global         triton_poi_fused_add_div_relu_3
        .type           triton_poi_fused_add_div_relu_3,@function
        .size           triton_poi_fused_add_div_relu_3,(.L_x_1 - triton_poi_fused_add_div_relu_3)
        .other          triton_poi_fused_add_div_relu_3,@"STO_CUDA_ENTRY STV_DEFAULT"
triton_poi_fused_add_div_relu_3:
.text.triton_poi_fused_add_div_relu_3:
[----:B------:R-:W0:Y:S01]  /*0000*/  LDC R1, c[0x0][0x28] ;  /* 0x00000a00ff017b82 */ /* 0x000e220000000800 */
[----:B------:R-:W1:Y:S07]  /*0010*/  S2R R4, SR_CTAID.Y ;  /* 0x0000000000047919 */ /* 0x000e6e0000002600 */
[----:B------:R-:W2:Y:S01]  /*0020*/  LDC.64 R2, c[0x0][0x210] ;  /* 0x00008400ff027b82 */ /* 0x000ea20000000a00 */
[----:B------:R-:W-:Y:S01]  /*0030*/  CS2R R14, SRZ ;  /* 0x00000000000e7805 */ /* 0x000fe2000001ff00 */
[----:B------:R-:W-:Y:S01]  /*0040*/  ULDC.64 UR6, c[0x0][0x208] ;  /* 0x0000820000067ab9 */ /* 0x000fe20000000a00 */
[----:B------:R-:W3:Y:S01]  /*0050*/  S2R R6, SR_TID.X ;  /* 0x0000000000067919 */ /* 0x000ee20000002100 */
[----:B------:R-:W4:Y:S01]  /*0060*/  S2R R5, SR_CTAID.X ;  /* 0x0000000000057919 */ /* 0x000f220000002500 */
[----:B-1----:R-:W-:-:S02]  /*0070*/  IMAD.SHL.U32 R23, R4, 0x40, RZ ;  /* 0x0000004004177824 */ /* 0x002fc400078e00ff */
[----:B---3--:R-:W-:Y:S01]  /*0080*/  IMAD.SHL.U32 R0, R6, 0x4, RZ ;  /* 0x0000000406007824 */ /* 0x008fe200078e00ff */
[----:B------:R-:W-:Y:S01]  /*0090*/  SHF.R.U32.HI R10, RZ, 0x4, R6 ;  /* 0x00000004ff0a7819 */ /* 0x000fe20000011606 */
[----:B----4-:R-:W-:-:S03]  /*00a0*/  IMAD.SHL.U32 R5, R5, 0x10, RZ ;  /* 0x0000001005057824 */ /* 0x010fc600078e00ff */
[----:B------:R-:W-:Y:S02]  /*00b0*/  LOP3.LUT R7, R23, 0x3c, R0, 0xf8, !PT ;  /* 0x0000003c17077812 */ /* 0x000fe400078ef800 */
[----:B------:R-:W-:Y:S02]  /*00c0*/  SGXT.U32 R10, R10, 0x3 ;  /* 0x000000030a0a781a */ /* 0x000fe40000000000 */
[----:B------:R-:W-:Y:S02]  /*00d0*/  SHF.R.S32.HI R8, RZ, 0x1f, R7 ;  /* 0x0000001fff087819 */ /* 0x000fe40000011407 */
[----:B------:R-:W-:Y:S02]  /*00e0*/  ISETP.GE.AND P0, PT, R7, 0x40, PT ;  /* 0x000000400700780c */ /* 0x000fe40003f06270 */
[----:B------:R-:W-:-:S04]  /*00f0*/  LEA.HI R8, R8, R7, RZ, 0x4 ;  /* 0x0000000708087211 */ /* 0x000fc800078f20ff */
[C---:B------:R-:W-:Y:S01]  /*0100*/  LOP3.LUT R12, R8.reuse, 0xfffffff0, RZ, 0xc0, !PT ;  /* 0xfffffff0080c7812 */ /* 0x040fe200078ec0ff */
[----:B------:R-:W-:Y:S01]  /*0110*/  IMAD.SHL.U32 R9, R8, 0x10, RZ ;  /* 0x0000001008097824 */ /* 0x000fe200078e00ff */
[----:B------:R-:W-:-:S04]  /*0120*/  LOP3.LUT R8, R5, R10, RZ, 0xfc, !PT ;  /* 0x0000000a05087212 */ /* 0x000fc800078efcff */
[----:B------:R-:W-:Y:S02]  /*0130*/  LOP3.LUT R9, R9, 0xffffff00, RZ, 0xc0, !PT ;  /* 0xffffff0009097812 */ /* 0x000fe400078ec0ff */
[C---:B------:R-:W-:Y:S02]  /*0140*/  ISETP.LT.AND P1, PT, R8.reuse, 0x10, !P0 ;  /* 0x000000100800780c */ /* 0x040fe40004721270 */
[----:B------:R-:W-:Y:S02]  /*0150*/  IADD3 R7, R9, R7, -R12 ;  /* 0x0000000709077210 */ /* 0x000fe40007ffe80c */
[----:B------:R-:W-:Y:S02]  /*0160*/  CS2R R12, SRZ ;  /* 0x00000000000c7805 */ /* 0x000fe4000001ff00 */
[----:B------:R-:W-:Y:S01]  /*0170*/  LOP3.LUT R10, R5, 0x8, R10, 0xfe, !PT ;  /* 0x00000008050a7812 */ /* 0x000fe200078efe0a */
[----:B------:R-:W-:-:S03]  /*0180*/  IMAD R9, R8, 0x10, R7 ;  /* 0x0000001008097824 */ /* 0x000fc600078e0207 */
[C---:B------:R-:W-:Y:S01]  /*0190*/  ISETP.LT.AND P0, PT, R10.reuse, 0x10, !P0 ;  /* 0x000000100a00780c */ /* 0x040fe20004701270 */
[----:B------:R-:W-:Y:S02]  /*01a0*/  IMAD R11, R10, 0x10, R7 ;  /* 0x000000100a0b7824 */ /* 0x000fe400078e0207 */
[--C-:B--2---:R-:W-:Y:S01]  /*01b0*/  IMAD.WIDE R8, R9, 0x4, R2.reuse ;  /* 0x0000000409087825 */ /* 0x104fe200078e0202 */
[----:B------:R-:W-:Y:S02]  /*01c0*/  CS2R R16, SRZ ;  /* 0x0000000000107805 */ /* 0x000fe4000001ff00 */
[----:B------:R-:W-:Y:S01]  /*01d0*/  CS2R R18, SRZ ;  /* 0x0000000000127805 */ /* 0x000fe2000001ff00 */
[----:B------:R-:W-:Y:S01]  /*01e0*/  IMAD.WIDE R10, R11, 0x4, R2 ;  /* 0x000000040b0a7825 */ /* 0x000fe200078e0202 */
[----:B------:R1:W2:Y:S01]  /*01f0*/  @P1 LDG.E.EL.128 R12, desc[UR6][R8.64] ;  /* 0x00000006080c1981 */ /* 0x0002a2000c2e1d00 */
[----:B------:R-:W-:Y:S01]  /*0200*/  SHF.R.U32.HI R6, RZ, 0x2, R6 ;  /* 0x00000002ff067819 */ /* 0x000fe20000011606 */
[----:B------:R-:W3:Y:S03]  /*0210*/  LDC.64 R2, c[0x0][0x218] ;  /* 0x00008600ff027b82 */ /* 0x000ee60000000a00 */
[----:B------:R4:W5:Y:S01]  /*0220*/  @P0 LDG.E.EL.128 R16, desc[UR6][R10.64] ;  /* 0x000000060a100981 */ /* 0x000962000c2e1d00 */
[----:B------:R-:W-:-:S02]  /*0230*/  SGXT.U32 R6, R6, 0x5 ;  /* 0x000000050606781a */ /* 0x000fc40000000000 */
[----:B------:R-:W-:Y:S01]  /*0240*/  SHF.R.S32.HI R4, RZ, 0x19, R4 ;  /* 0x00000019ff047819 */ /* 0x000fe20000011404 */
[----:B------:R-:W3:Y:S01]  /*0250*/  S2R R20, SR_TID.X ;  /* 0x0000000000147919 */ /* 0x000ee20000002100 */
[----:B------:R-:W-:Y:S02]  /*0260*/  LOP3.LUT R23, R23, R6, RZ, 0xfc, !PT ;  /* 0x0000000617177212 */ /* 0x000fe400078efcff */
[----:B-1----:R-:W-:Y:S02]  /*0270*/  CS2R R8, SRZ ;  /* 0x0000000000087805 */ /* 0x002fe4000001ff00 */
[----:B------:R-:W-:Y:S01]  /*0280*/  SGXT R4, R4, 0x1 ;  /* 0x000000010404781a */ /* 0x000fe20000000200 */
[----:B------:R-:W1:Y:S01]  /*0290*/  S2UR UR5, SR_CgaCtaId ;  /* 0x00000000000579c3 */ /* 0x000e620000008800 */
[----:B------:R-:W-:Y:S02]  /*02a0*/  LOP3.LUT R0, R5, 0xc, R0, 0xf8, !PT ;  /* 0x0000000c05007812 */ /* 0x000fe400078ef800 */
[----:B----4-:R-:W-:-:S02]  /*02b0*/  CS2R R10, SRZ ;  /* 0x00000000000a7805 */ /* 0x010fc4000001ff00 */
[----:B------:R-:W-:Y:S02]  /*02c0*/  LEA.HI R5, R4, R23, RZ, 0x4 ;  /* 0x0000001704057211 */ /* 0x000fe400078f20ff */
[----:B------:R-:W-:Y:S02]  /*02d0*/  ISETP.GE.AND P0, PT, R0, 0x10, PT ;  /* 0x000000100000780c */ /* 0x000fe40003f06270 */
[----:B------:R-:W-:Y:S02]  /*02e0*/  LOP3.LUT R5, R5, 0xfffffff0, RZ, 0xc0, !PT ;  /* 0xfffffff005057812 */ /* 0x000fe400078ec0ff */
[----:B------:R-:W-:-:S03]  /*02f0*/  ISETP.LT.AND P1, PT, R23, 0x40, !P0 ;  /* 0x000000401700780c */ /* 0x000fc60004721270 */
[----:B------:R-:W-:-:S04]  /*0300*/  IMAD.IADD R5, R0, 0x1, R5 ;  /* 0x0000000100057824 */ /* 0x000fc800078e0205 */
[----:B---3--:R-:W-:-:S06]  /*0310*/  IMAD.WIDE R6, R5, 0x4, R2 ;  /* 0x0000000405067825 */ /* 0x008fcc00078e0202 */
[----:B------:R3:W4:Y:S01]  /*0320*/  @P1 LDG.E.EL.128 R8, desc[UR6][R6.64] ;  /* 0x0000000606081981 */ /* 0x000722000c2e1d00 */
[----:B------:R-:W-:Y:S01]  /*0330*/  UMOV UR4, 0x400 ;  /* 0x0000040000047882 */ /* 0x000fe20000000000 */
[----:B------:R-:W-:Y:S01]  /*0340*/  LOP3.LUT R21, R23, 0x20, RZ, 0xfc, !PT ;  /* 0x0000002017157812 */ /* 0x000fe200078efcff */
[----:B-1----:R-:W-:Y:S01]  /*0350*/  UPRMT UR4, UR5, 0x654, UR4 ;  /* 0x0000065405047896 */ /* 0x002fe20008000004 */
[----:B0-----:R-:W-:Y:S01]  /*0360*/  IMAD.SHL.U32 R5, R20, 0x40, RZ ;  /* 0x0000004014057824 */ /* 0x001fe200078e00ff */
[----:B------:R-:W-:Y:S02]  /*0370*/  SHF.R.U32.HI R26, RZ, 0x4, R20 ;  /* 0x00000004ff1a7819 */ /* 0x000fe40000011614 */
[----:B------:R-:W-:Y:S02]  /*0380*/  LEA.HI R4, R4, R21, RZ, 0x4 ;  /* 0x0000001504047211 */ /* 0x000fe400078f20ff */
[----:B------:R-:W-:Y:S02]  /*0390*/  SGXT.U32 R26, R26, 0x3 ;  /* 0x000000031a1a781a */ /* 0x000fe40000000000 */
[----:B------:R-:W-:-:S02]  /*03a0*/  LOP3.LUT R5, R5, 0x3c0, RZ, 0xc0, !PT ;  /* 0x000003c005057812 */ /* 0x000fc400078ec0ff */
[----:B------:R-:W-:Y:S02]  /*03b0*/  ISETP.LT.AND P0, PT, R21, 0x40, !P0 ;  /* 0x000000401500780c */ /* 0x000fe40004701270 */
[C---:B------:R-:W-:Y:S02]  /*03c0*/  LOP3.LUT R26, R5.reuse, R26, RZ, 0xfc, !PT ;  /* 0x0000001a051a7212 */ /* 0x040fe400078efcff */
[C---:B------:R-:W-:Y:S02]  /*03d0*/  LEA.HI R25, R5.reuse, UR4, RZ, 0x1e ;  /* 0x0000000405197c11 */ /* 0x040fe4000f8ff0ff */
[C---:B------:R-:W-:Y:S02]  /*03e0*/  LOP3.LUT R22, R5.reuse, 0x10, RZ, 0xfc, !PT ;  /* 0x0000001005167812 */ /* 0x040fe400078efcff */
[C---:B---3--:R-:W-:Y:S01]  /*03f0*/  LOP3.LUT R6, R5.reuse, 0x20, RZ, 0xfc, !PT ;  /* 0x0000002005067812 */ /* 0x048fe200078efcff */
[----:B------:R-:W-:Y:S01]  /*0400*/  IMAD R24, R26, 0x4, R25 ;  /* 0x000000041a187824 */ /* 0x000fe200078e0219 */
[----:B------:R-:W-:-:S02]  /*0410*/  LOP3.LUT R27, R5, 0x30, RZ, 0xfc, !PT ;  /* 0x00000030051b7812 */ /* 0x000fc400078efcff */
[----:B------:R-:W-:Y:S02]  /*0420*/  LOP3.LUT R5, R4, 0xfffffff0, RZ, 0xc0, !PT ;  /* 0xfffffff004057812 */ /* 0x000fe400078ec0ff */
[----:B------:R-:W-:Y:S02]  /*0430*/  LEA.HI R7, R22, UR4, RZ, 0x1e ;  /* 0x0000000416077c11 */ /* 0x000fe4000f8ff0ff */
[----:B------:R-:W-:Y:S01]  /*0440*/  LEA.HI R25, R6, UR4, RZ, 0x1e ;  /* 0x0000000406197c11 */ /* 0x000fe2000f8ff0ff */
[----:B------:R-:W-:Y:S01]  /*0450*/  IMAD.IADD R5, R0, 0x1, R5 ;  /* 0x0000000100057824 */ /* 0x000fe200078e0205 */
[----:B------:R-:W-:Y:S01]  /*0460*/  LEA.HI R27, R27, UR4, RZ, 0x1e ;  /* 0x000000041b1b7c11 */ /* 0x000fe2000f8ff0ff */
[----:B------:R-:W-:Y:S01]  /*0470*/  IMAD R22, R26, 0x4, R7 ;  /* 0x000000041a167824 */ /* 0x000fe200078e0207 */
[----:B------:R-:W-:Y:S01]  /*0480*/  CS2R R6, SRZ ;  /* 0x0000000000067805 */ /* 0x000fe2000001ff00 */
[----:B------:R-:W-:Y:S01]  /*0490*/  IMAD.WIDE R2, R5, 0x4, R2 ;  /* 0x0000000405027825 */ /* 0x000fe200078e0202 */
[----:B------:R-:W-:-:S03]  /*04a0*/  CS2R R4, SRZ ;  /* 0x0000000000047805 */ /* 0x000fc6000001ff00 */
[C---:B------:R-:W-:Y:S02]  /*04b0*/  IMAD R25, R26.reuse, 0x4, R25 ;  /* 0x000000041a197824 */ /* 0x040fe400078e0219 */
[----:B------:R-:W-:Y:S01]  /*04c0*/  IMAD R26, R26, 0x4, R27 ;  /* 0x000000041a1a7824 */ /* 0x000fe200078e021b */
[----:B------:R0:W3:Y:S01]  /*04d0*/  @P0 LDG.E.EL.128 R4, desc[UR6][R2.64] ;  /* 0x0000000602040981 */ /* 0x0000e2000c2e1d00 */
[--C-:B------:R-:W-:Y:S02]  /*04e0*/  IMAD R23, R23, 0x10, R0.reuse ;  /* 0x0000001017177824 */ /* 0x100fe400078e0200 */
[----:B------:R-:W-:Y:S02]  /*04f0*/  IMAD R21, R21, 0x10, R0 ;  /* 0x0000001015157824 */ /* 0x000fe400078e0200 */
[C---:B0-----:R-:W-:Y:S01]  /*0500*/  IMAD.SHL.U32 R2, R20.reuse, 0x4, RZ ;  /* 0x0000000414027824 */ /* 0x041fe200078e00ff */
[----:B------:R-:W-:-:S04]  /*0510*/  LOP3.LUT R20, R20, 0x7c, RZ, 0xc0, !PT ;  /* 0x0000007c14147812 */ /* 0x000fc800078ec0ff */
[----:B------:R-:W-:Y:S02]  /*0520*/  LOP3.LUT R2, R2, 0x1fc, RZ, 0xc0, !PT ;  /* 0x000001fc02027812 */ /* 0x000fe400078ec0ff */
[----:B--2---:R-:W-:Y:S02]  /*0530*/  FSETP.GEU.AND P2, PT, R12, RZ, PT ;  /* 0x000000ff0c00720b */ /* 0x004fe40003f4e000 */
[----:B------:R-:W-:Y:S02]  /*0540*/  FSETP.GEU.AND P3, PT, R13, RZ, PT ;  /* 0x000000ff0d00720b */ /* 0x000fe40003f6e000 */
[----:B------:R-:W-:Y:S02]  /*0550*/  FSETP.GEU.AND P4, PT, R14, RZ, PT ;  /* 0x000000ff0e00720b */ /* 0x000fe40003f8e000 */
[----:B------:R-:W-:Y:S02]  /*0560*/  FSETP.GEU.AND P5, PT, R15, RZ, PT ;  /* 0x000000ff0f00720b */ /* 0x000fe40003fae000 */
[----:B------:R-:W-:-:S02]  /*0570*/  FSEL R12, R12, RZ, P2 ;  /* 0x000000ff0c0c7208 */ /* 0x000fc40001000000 */
[----:B------:R-:W-:Y:S02]  /*0580*/  FSEL R13, R13, RZ, P3 ;  /* 0x000000ff0d0d7208 */ /* 0x000fe40001800000 */
[----:B-----5:R-:W-:Y:S01]  /*0590*/  FSETP.GEU.AND P2, PT, R16, RZ, PT ;  /* 0x000000ff1000720b */ /* 0x020fe20003f4e000 */
[----:B------:R-:W-:Y:S01]  /*05a0*/  FADD R27, R12, 0.0010000000474974513054 ;  /* 0x3a83126f0c1b7421 */ /* 0x000fe20000000000 */
[----:B------:R-:W-:Y:S01]  /*05b0*/  FSEL R14, R14, RZ, P4 ;  /* 0x000000ff0e0e7208 */ /* 0x000fe20002000000 */
[----:B------:R-:W-:Y:S01]  /*05c0*/  FADD R13, R13, 0.0010000000474974513054 ;  /* 0x3a83126f0d0d7421 */ /* 0x000fe20000000000 */
[----:B------:R-:W-:Y:S02]  /*05d0*/  FSETP.GEU.AND P3, PT, R17, RZ, PT ;  /* 0x000000ff1100720b */ /* 0x000fe40003f6e000 */
[----:B------:R-:W-:Y:S01]  /*05e0*/  FSEL R15, R15, RZ, P5 ;  /* 0x000000ff0f0f7208 */ /* 0x000fe20002800000 */
[----:B------:R-:W-:Y:S01]  /*05f0*/  FADD R14, R14, 0.0010000000474974513054 ;  /* 0x3a83126f0e0e7421 */ /* 0x000fe20000000000 */
[----:B------:R-:W-:Y:S01]  /*0600*/  FSETP.GEU.AND P4, PT, R18, RZ, PT ;  /* 0x000000ff1200720b */ /* 0x000fe20003f8e000 */
[----:B------:R-:W-:Y:S01]  /*0610*/  STS [R24], R27 ;  /* 0x0000001b18007388 */ /* 0x000fe20000000800 */
[----:B------:R-:W-:Y:S01]  /*0620*/  FSETP.GEU.AND P5, PT, R19, RZ, PT ;  /* 0x000000ff1300720b */ /* 0x000fe20003fae000 */
[----:B------:R-:W-:Y:S01]  /*0630*/  FADD R15, R15, 0.0010000000474974513054 ;  /* 0x3a83126f0f0f7421 */ /* 0x000fe20000000000 */
[----:B------:R-:W-:Y:S01]  /*0640*/  FSEL R16, R16, RZ, P2 ;  /* 0x000000ff10107208 */ /* 0x000fe20001000000 */
[----:B------:R0:W-:Y:S01]  /*0650*/  STS [R22+0x40], R13 ;  /* 0x0000400d16007388 */ /* 0x0001e20000000800 */
[----:B------:R-:W-:-:S02]  /*0660*/  FSEL R17, R17, RZ, P3 ;  /* 0x000000ff11117208 */ /* 0x000fc40001800000 */
[----:B------:R-:W-:Y:S01]  /*0670*/  FSEL R18, R18, RZ, P4 ;  /* 0x000000ff12127208 */ /* 0x000fe20002000000 */
[----:B------:R-:W-:Y:S01]  /*0680*/  FADD R3, R16, 0.0010000000474974513054 ;  /* 0x3a83126f10037421 */ /* 0x000fe20000000000 */
[----:B------:R-:W-:Y:S01]  /*0690*/  FSEL R19, R19, RZ, P5 ;  /* 0x000000ff13137208 */ /* 0x000fe20002800000 */
[----:B------:R-:W-:Y:S01]  /*06a0*/  FADD R17, R17, 0.0010000000474974513054 ;  /* 0x3a83126f11117421 */ /* 0x000fe20000000000 */
[----:B------:R1:W-:Y:S01]  /*06b0*/  STS [R25+0x80], R14 ;  /* 0x0000800e19007388 */ /* 0x0003e20000000800 */
[----:B------:R-:W-:Y:S02]  /*06c0*/  FADD R18, R18, 0.0010000000474974513054 ;  /* 0x3a83126f12127421 */ /* 0x000fe40000000000 */
[----:B------:R-:W-:Y:S01]  /*06d0*/  FADD R19, R19, 0.0010000000474974513054 ;  /* 0x3a83126f13137421 */ /* 0x000fe20000000000 */
[----:B------:R-:W-:Y:S01]  /*06e0*/  STS [R26+0xc0], R15 ;  /* 0x0000c00f1a007388 */ /* 0x000fe20000000800 */
[----:B0-----:R-:W-:Y:S01]  /*06f0*/  VIADD R13, R20, UR4 ;  /* 0x00000004140d7c36 */ /* 0x001fe20008000000 */
[----:B----4-:R-:W-:-:S02]  /*0700*/  FSETP.GT.AND P4, PT, |R8|, 8.50705917302346158658e+37, PT ;  /* 0x7e8000000800780b */ /* 0x010fc40003f84200 */
[----:B------:R0:W-:Y:S01]  /*0710*/  STS [R24+0x20], R3 ;  /* 0x0000200318007388 */ /* 0x0001e20000000800 */
[C---:B------:R-:W-:Y:S01]  /*0720*/  IMAD R16, R2.reuse, 0x4, R13 ;  /* 0x0000000402107824 */ /* 0x040fe200078e020d */
[----:B-1----:R-:W-:Y:S02]  /*0730*/  LOP3.LUT R14, R2, 0x200, RZ, 0xfc, !PT ;  /* 0x00000200020e7812 */ /* 0x002fe400078efcff */
[----:B------:R-:W-:Y:S01]  /*0740*/  STS [R22+0x60], R17 ;  /* 0x0000601116007388 */ /* 0x000fe20000000800 */
[----:B------:R-:W-:Y:S02]  /*0750*/  FSETP.GEU.AND P5, PT, |R8|, 1.175494350822287508e-38, PT ;  /* 0x008000000800780b */ /* 0x000fe40003fae200 */
[----:B------:R-:W-:Y:S01]  /*0760*/  SHF.R.U32.HI R14, RZ, 0x2, R14 ;  /* 0x00000002ff0e7819 */ /* 0x000fe2000001160e */
[----:B------:R1:W-:Y:S01]  /*0770*/  STS [R25+0xa0], R18 ;  /* 0x0000a01219007388 */ /* 0x0003e20000000800 */
[----:B------:R-:W-:Y:S02]  /*0780*/  FSETP.GT.AND P3, PT, |R9|, 8.50705917302346158658e+37, PT ;  /* 0x7e8000000900780b */ /* 0x000fe40003f64200 */
[----:B0-----:R-:W-:Y:S01]  /*0790*/  LOP3.LUT R3, R14, 0xfc, RZ, 0xc0, !PT ;  /* 0x000000fc0e037812 */ /* 0x001fe200078ec0ff */
[----:B------:R0:W-:Y:S01]  /*07a0*/  STS [R26+0xe0], R19 ;  /* 0x0000e0131a007388 */ /* 0x0001e20000000800 */
[----:B------:R-:W-:Y:S01]  /*07b0*/  @P4 FMUL R8, R8, 0.25 ;  /* 0x3e80000008084820 */ /* 0x000fe20000400000 */
[----:B------:R-:W-:Y:S02]  /*07c0*/  BAR.SYNC.DEFER_BLOCKING 0x0 ;  /* 0x0000000000007b1d */ /* 0x000fe40000010000 */
[----:B------:R-:W-:-:S02]  /*07d0*/  VIADD R3, R3, UR4 ;  /* 0x0000000403037c36 */ /* 0x000fc40008000000 */
[----:B------:R-:W-:Y:S01]  /*07e0*/  @!P5 FMUL R8, R8, 16777216 ;  /* 0x4b8000000808d820 */ /* 0x000fe20000400000 */
[----:B------:R-:W-:Y:S01]  /*07f0*/  FSETP.GT.AND P6, PT, |R10|, 8.50705917302346158658e+37, PT ;  /* 0x7e8000000a00780b */ /* 0x000fe20003fc4200 */
[----:B-1----:R-:W-:Y:S01]  /*0800*/  IMAD R18, R2, 0x4, R3 ;  /* 0x0000000402127824 */ /* 0x002fe200078e0203 */
[C---:B------:R-:W-:Y:S01]  /*0810*/  FSETP.GEU.AND P2, PT, |R9|.reuse, 1.175494350822287508e-38, PT ;  /* 0x008000000900780b */ /* 0x040fe20003f4e200 */
[----:B------:R-:W-:Y:S01]  /*0820*/  @P3 FMUL R9, R9, 0.25 ;  /* 0x3e80000009093820 */ /* 0x000fe20000400000 */
[----:B------:R-:W1:Y:S01]  /*0830*/  LDC.64 R2, c[0x0][0x220] ;  /* 0x00008800ff027b82 */ /* 0x000e620000000a00 */
[----:B0-----:R-:W0:Y:S10]  /*0840*/  MUFU.RCP R19, R8 ;  /* 0x0000000800137308 */ /* 0x001e340000001000 */
[----:B------:R-:W-:-:S04]  /*0850*/  @!P2 FMUL R9, R9, 16777216 ;  /* 0x4b8000000909a820 */ /* 0x000fc80000400000 */
[----:B------:R2:W4:Y:S01]  /*0860*/  MUFU.RCP R20, R9 ;  /* 0x0000000900147308 */ /* 0x0005220000001000 */
[----:B------:R-:W5:Y:S04]  /*0870*/  LDS R12, [R16] ;  /* 0x00000000100c7984 */ /* 0x000f680000000800 */
[----:B------:R-:W0:Y:S04]  /*0880*/  LDS R13, [R16+0x4] ;  /* 0x00000400100d7984 */ /* 0x000e280000000800 */
[----:B------:R-:W1:Y:S04]  /*0890*/  LDS R14, [R16+0x8] ;  /* 0x00000800100e7984 */ /* 0x000e680000000800 */
[----:B------:R-:W4:Y:S04]  /*08a0*/  LDS R15, [R16+0xc] ;  /* 0x00000c00100f7984 */ /* 0x000f280000000800 */
[----:B------:R-:W4:Y:S04]  /*08b0*/  LDS R17, [R18+0x800] ;  /* 0x0008000012117984 */ /* 0x000f280000000800 */
[----:B------:R-:W4:Y:S04]  /*08c0*/  LDS R16, [R18+0x804] ;  /* 0x0008040012107984 */ /* 0x000f280000000800 */
[----:B--2---:R-:W2:Y:S04]  /*08d0*/  LDS R9, [R18+0x808] ;  /* 0x0008080012097984 */ /* 0x004ea80000000800 */
[----:B------:R-:W2:Y:S01]  /*08e0*/  LDS R8, [R18+0x80c] ;  /* 0x00080c0012087984 */ /* 0x000ea20000000800 */
[----:B-----5:R-:W-:Y:S01]  /*08f0*/  @P4 FMUL R12, R12, 0.25 ;  /* 0x3e8000000c0c4820 */ /* 0x020fe20000400000 */
[C---:B------:R-:W-:Y:S01]  /*0900*/  FSETP.GEU.AND P4, PT, |R10|.reuse, 1.175494350822287508e-38, PT ;  /* 0x008000000a00780b */ /* 0x040fe20003f8e200 */
[----:B------:R-:W-:-:S02]  /*0910*/  @P6 FMUL R10, R10, 0.25 ;  /* 0x3e8000000a0a6820 */ /* 0x000fc40000400000 */
[----:B------:R-:W-:Y:S01]  /*0920*/  @!P5 FMUL R12, R12, 16777216 ;  /* 0x4b8000000c0cd820 */ /* 0x000fe20000400000 */
[----:B------:R-:W-:Y:S01]  /*0930*/  FSETP.GT.AND P5, PT, |R11|, 8.50705917302346158658e+37, PT ;  /* 0x7e8000000b00780b */ /* 0x000fe20003fa4200 */
[----:B0-----:R-:W-:Y:S01]  /*0940*/  @P3 FMUL R13, R13, 0.25 ;  /* 0x3e8000000d0d3820 */ /* 0x001fe20000400000 */
[----:B------:R-:W-:Y:S01]  /*0950*/  FSETP.GEU.AND P3, PT, |R11|, 1.175494350822287508e-38, PT ;  /* 0x008000000b00780b */ /* 0x000fe20003f6e200 */
[----:B-1----:R-:W-:Y:S01]  /*0960*/  @P6 FMUL R14, R14, 0.25 ;  /* 0x3e8000000e0e6820 */ /* 0x002fe20000400000 */
[----:B------:R-:W-:Y:S01]  /*0970*/  FMUL R12, R19, R12 ;  /* 0x0000000c130c7220 */ /* 0x000fe20000400000 */
[----:B------:R-:W-:Y:S01]  /*0980*/  @!P2 FMUL R13, R13, 16777216 ;  /* 0x4b8000000d0da820 */ /* 0x000fe20000400000 */
[----:B---3--:R-:W-:Y:S02]  /*0990*/  FSETP.GT.AND P2, PT, |R4|, 8.50705917302346158658e+37, PT ;  /* 0x7e8000000400780b */ /* 0x008fe40003f44200 */
[C---:B------:R-:W-:Y:S01]  /*09a0*/  FSETP.GEU.AND P6, PT, |R5|.reuse, 1.175494350822287508e-38, PT ;  /* 0x008000000500780b */ /* 0x040fe20003fce200 */
[----:B------:R-:W-:Y:S01]  /*09b0*/  @!P4 FMUL R10, R10, 16777216 ;  /* 0x4b8000000a0ac820 */ /* 0x000fe20000400000 */
[----:B------:R-:W-:Y:S01]  /*09c0*/  @!P4 FMUL R14, R14, 16777216 ;  /* 0x4b8000000e0ec820 */ /* 0x000fe20000400000 */
[----:B------:R-:W-:Y:S01]  /*09d0*/  FSETP.GT.AND P4, PT, |R5|, 8.50705917302346158658e+37, PT ;  /* 0x7e8000000500780b */ /* 0x000fe20003f84200 */
[----:B----4-:R-:W-:Y:S01]  /*09e0*/  FMUL R13, R20, R13 ;  /* 0x0000000d140d7220 */ /* 0x010fe20000400000 */
[----:B------:R-:W-:Y:S01]  /*09f0*/  @P5 FMUL R11, R11, 0.25 ;  /* 0x3e8000000b0b5820 */ /* 0x000fe20000400000 */
[----:B------:R-:W0:Y:S01]  /*0a00*/  MUFU.RCP R25, R10 ;  /* 0x0000000a00197308 */ /* 0x000e220000001000 */
[----:B------:R-:W-:Y:S01]  /*0a10*/  @P5 FMUL R15, R15, 0.25 ;  /* 0x3e8000000f0f5820 */ /* 0x000fe20000400000 */
[----:B------:R-:W-:Y:S01]  /*0a20*/  FSETP.GEU.AND P5, PT, |R4|, 1.175494350822287508e-38, PT ;  /* 0x008000000400780b */ /* 0x000fe20003fae200 */
[----:B------:R-:W-:-:S02]  /*0a30*/  @!P3 FMUL R11, R11, 16777216 ;  /* 0x4b8000000b0bb820 */ /* 0x000fc40000400000 */
[----:B------:R-:W-:Y:S01]  /*0a40*/  @!P3 FMUL R15, R15, 16777216 ;  /* 0x4b8000000f0fb820 */ /* 0x000fe20000400000 */
[----:B------:R-:W-:Y:S01]  /*0a50*/  @P2 FMUL R4, R4, 0.25 ;  /* 0x3e80000004042820 */ /* 0x000fe20000400000 */
[----:B------:R-:W-:Y:S01]  /*0a60*/  @P2 FMUL R17, R17, 0.25 ;  /* 0x3e80000011112820 */ /* 0x000fe20000400000 */
[----:B------:R1:W3:Y:S01]  /*0a70*/  MUFU.RCP R22, R11 ;  /* 0x0000000b00167308 */ /* 0x0002e20000001000 */
[----:B------:R-:W-:Y:S01]  /*0a80*/  FSETP.GT.AND P3, PT, |R6|, 8.50705917302346158658e+37, PT ;  /* 0x7e8000000600780b */ /* 0x000fe20003f64200 */
[----:B------:R-:W-:Y:S01]  /*0a90*/  @P4 FMUL R5, R5, 0.25 ;  /* 0x3e80000005054820 */ /* 0x000fe20000400000 */
[C---:B------:R-:W-:Y:S01]  /*0aa0*/  FSETP.GT.AND P2, PT, |R7|.reuse, 8.50705917302346158658e+37, PT ;  /* 0x7e8000000700780b */ /* 0x040fe20003f44200 */
[----:B------:R-:W-:Y:S01]  /*0ab0*/  @P4 FMUL R16, R16, 0.25 ;  /* 0x3e80000010104820 */ /* 0x000fe20000400000 */
[----:B------:R-:W-:Y:S01]  /*0ac0*/  FSETP.GEU.AND P4, PT, |R7|, 1.175494350822287508e-38, PT ;  /* 0x008000000700780b */ /* 0x000fe20003f8e200 */
[----:B------:R-:W-:Y:S01]  /*0ad0*/  @!P6 FMUL R5, R5, 16777216 ;  /* 0x4b8000000505e820 */ /* 0x000fe20000400000 */
[----:B0-----:R-:W-:Y:S01]  /*0ae0*/  FMUL R14, R25, R14 ;  /* 0x0000000e190e7220 */ /* 0x001fe20000400000 */
[----:B------:R-:W-:Y:S01]  /*0af0*/  @!P5 FMUL R4, R4, 16777216 ;  /* 0x4b8000000404d820 */ /* 0x000fe20000400000 */
[----:B-1----:R-:W-:-:S04]  /*0b00*/  IMAD.WIDE R10, R23, 0x4, R2 ;  /* 0x00000004170a7825 */ /* 0x002fc800078e0202 */
[----:B------:R-:W-:Y:S01]  /*0b10*/  @!P5 FMUL R17, R17, 16777216 ;  /* 0x4b8000001111d820 */ /* 0x000fe20000400000 */
[----:B------:R-:W-:Y:S01]  /*0b20*/  @!P6 FMUL R16, R16, 16777216 ;  /* 0x4b8000001010e820 */ /* 0x000fe20000400000 */
[----:B------:R-:W0:Y:S01]  /*0b30*/  MUFU.RCP R5, R5 ;  /* 0x0000000500057308 */ /* 0x000e220000001000 */
[----:B------:R-:W-:-:S04]  /*0b40*/  IMAD.WIDE R2, R21, 0x4, R2 ;  /* 0x0000000415027825 */ /* 0x000fc800078e0202 */
[----:B--2---:R-:W-:Y:S01]  /*0b50*/  @P3 FMUL R9, R9, 0.25 ;  /* 0x3e80000009093820 */ /* 0x004fe20000400000 */
[----:B---3--:R-:W-:Y:S01]  /*0b60*/  FMUL R15, R22, R15 ;  /* 0x0000000f160f7220 */ /* 0x008fe20000400000 */
[----:B------:R-:W-:Y:S01]  /*0b70*/  @P2 FMUL R7, R7, 0.25 ;  /* 0x3e80000007072820 */ /* 0x000fe20000400000 */
[----:B------:R-:W-:-:S03]  /*0b80*/  @P2 FMUL R8, R8, 0.25 ;  /* 0x3e80000008082820 */ /* 0x000fc60000400000 */
[----:B------:R1:W-:Y:S01]  /*0b90*/  @P1 STG.E.128 desc[UR6][R10.64], R12 ;  /* 0x0000000c0a001986 */ /* 0x0003e2000c101d06 */
[C---:B------:R-:W-:Y:S01]  /*0ba0*/  FSETP.GEU.AND P1, PT, |R6|.reuse, 1.175494350822287508e-38, PT ;  /* 0x008000000600780b */ /* 0x040fe20003f2e200 */
[----:B------:R-:W-:Y:S01]  /*0bb0*/  @P3 FMUL R6, R6, 0.25 ;  /* 0x3e80000006063820 */ /* 0x000fe20000400000 */
[----:B------:R-:W-:Y:S01]  /*0bc0*/  @!P4 FMUL R7, R7, 16777216 ;  /* 0x4b8000000707c820 */ /* 0x000fe20000400000 */
[----:B------:R-:W2:Y:S01]  /*0bd0*/  MUFU.RCP R4, R4 ;  /* 0x0000000400047308 */ /* 0x000ea20000001000 */
[----:B------:R-:W-:Y:S01]  /*0be0*/  @!P4 FMUL R8, R8, 16777216 ;  /* 0x4b8000000808c820 */ /* 0x000fe20000400000 */
[----:B0-----:R-:W-:-:S06]  /*0bf0*/  FMUL R5, R5, R16 ;  /* 0x0000001005057220 */ /* 0x001fcc0000400000 */
[----:B------:R-:W0:Y:S02]  /*0c00*/  MUFU.RCP R7, R7 ;  /* 0x0000000700077308 */ /* 0x000e240000001000 */
[----:B------:R-:W-:Y:S01]  /*0c10*/  @!P1 FMUL R6, R6, 16777216 ;  /* 0x4b80000006069820 */ /* 0x000fe20000400000 */
[----:B------:R-:W-:Y:S01]  /*0c20*/  @!P1 FMUL R9, R9, 16777216 ;  /* 0x4b80000009099820 */ /* 0x000fe20000400000 */
[----:B--2---:R-:W-:-:S04]  /*0c30*/  FMUL R4, R4, R17 ;  /* 0x0000001104047220 */ /* 0x004fc80000400000 */
[----:B------:R-:W2:Y:S01]  /*0c40*/  MUFU.RCP R6, R6 ;  /* 0x0000000600067308 */ /* 0x000ea20000001000 */
[----:B0-----:R-:W-:Y:S01]  /*0c50*/  FMUL R7, R7, R8 ;  /* 0x0000000807077220 */ /* 0x001fe20000400000 */
[----:B--2---:R-:W-:Y:S01]  /*0c60*/  FMUL R6, R6, R9 ;  /* 0x0000000906067220 */ /* 0x004fe20000400000 */
[----:B-1----:R-:W-:Y:S06]  /*0c70*/  @!P0 EXIT ;  /* 0x000000000000894d */ /* 0x002fec0003800000 */
[----:B------:R-:W-:Y:S01]  /*0c80*/  STG.E.128 desc[UR6][R2.64], R4 ;  /* 0x0000000402007986 */ /* 0x000fe2000c101d06 */
[----:B------:R-:W-:Y:S05]  /*0c90*/  EXIT ;  /* 0x000000000000794d */ /* 0x000fea0003800000 */
.L_x_0:
[----:B------:R-:W-:-:S00]  /*0ca0*/  BRA `(.L_x_0) ;  /* 0xfffffffc00fc7947 */ /* 0x000fc0000383ffff */
[----:B------:R-:W-:-:S00]  /*0cb0*/  NOP ;  /* 0x0000000000007918 */ /* 0x000fc00000000000 */
        /* <DEDUP_REMOVED lines=12> */
.L_x_1:


//--------------------- .nv.shared.triton_poi_fused_add_div_relu_3 --------------------------
	.section	.nv.shared.triton_poi_fused_add_div_relu_3,"aw",@nobits
	.sectionflags	@""
	.align	16
	.zero		1024


//--------------------- .nv.constant0.triton_poi_fused_add_div_relu_3 --------------------------
	.section	.nv.constant0.triton_poi_fused_add_div_relu_3,"a",@progbits
	.sectionflags	@""
	.align	4
.nv.constant0.triton_poi_fused_add_div_relu_3:
	.zero		560
